	.headerflags	@"EF_CUDA_TEXMODE_UNIFIED EF_CUDA_64BIT_ADDRESS EF_CUDA_ACCELERATORS EF_CUDA_SM90 EF_CUDA_VIRTUAL_SM(EF_CUDA_SM90)"
	.elftype	@"ET_EXEC"


//--------------------- .nv.info                  --------------------------
	.section	.nv.info,"",@"SHT_CUDA_INFO"
	.align	4


	//----- nvinfo : EIATTR_REGCOUNT
	.align		4
        /*0000*/ 	.byte	0x04, 0x2f
        /*0002*/ 	.short	(.L_3 - .L_2)
	.align		4
.L_2:
        /*0004*/ 	.word	index@(triton_poi_fused__native_batch_norm_legit_no_training_cat_relu_48)
        /*0008*/ 	.word	0x00000017


	//----- nvinfo : EIATTR_MIN_STACK_SIZE
	.align		4
.L_3:
        /*000c*/ 	.byte	0x04, 0x12
        /*000e*/ 	.short	(.L_5 - .L_4)
	.align		4
.L_4:
        /*0010*/ 	.word	index@(triton_poi_fused__native_batch_norm_legit_no_training_cat_relu_48)
        /*0014*/ 	.word	0x00000000


	//----- nvinfo : EIATTR_FRAME_SIZE
	.align		4
.L_5:
        /*0018*/ 	.byte	0x04, 0x11
        /*001a*/ 	.short	(.L_7 - .L_6)
	.align		4
.L_6:
        /*001c*/ 	.word	index@(triton_poi_fused__native_batch_norm_legit_no_training_cat_relu_48)
        /*0020*/ 	.word	0x00000000


	//----- nvinfo : EIATTR_MIN_STACK_SIZE
	.align		4
.L_7:
        /*0024*/ 	.byte	0x04, 0x12
        /*0026*/ 	.short	(.L_9 - .L_8)
	.align		4
.L_8:
        /*0028*/ 	.word	index@(triton_poi_fused__native_batch_norm_legit_no_training_cat_relu_48)
        /*002c*/ 	.word	0x00000000
.L_9:


//--------------------- .nv.info.triton_poi_fused__native_batch_norm_legit_no_training_cat_relu_48 --------------------------
	.section	.nv.info.triton_poi_fused__native_batch_norm_legit_no_training_cat_relu_48,"",@"SHT_CUDA_INFO"
	.sectionflags	@""
	.align	4


	//----- nvinfo : EIATTR_CUDA_API_VERSION
	.align		4
        /*0000*/ 	.byte	0x04, 0x37
        /*0002*/ 	.short	(.L_11 - .L_10)
.L_10:
        /*0004*/ 	.word	0x0000007c


	//----- nvinfo : EIATTR_KPARAM_INFO
	.align		4
.L_11:
        /*0008*/ 	.byte	0x04, 0x17
        /*000a*/ 	.short	(.L_13 - .L_12)
.L_12:
        /*000c*/ 	.word	0x00000000
        /*0010*/ 	.short	0x0008
        /*0012*/ 	.short	0x0040
        /*0014*/ 	.byte	0x00, 0xf0, 0x11, 0x00


	//----- nvinfo : EIATTR_KPARAM_INFO
	.align		4
.L_13:
        /*0018*/ 	.byte	0x04, 0x17
        /*001a*/ 	.short	(.L_15 - .L_14)
.L_14:
        /*001c*/ 	.word	0x00000000
        /*0020*/ 	.short	0x0007
        /*0022*/ 	.short	0x0038
        /*0024*/ 	.byte	0x00, 0xf4, 0x21, 0x00


	//----- nvinfo : EIATTR_KPARAM_INFO
	.align		4
.L_15:
        /*0028*/ 	.byte	0x04, 0x17
        /*002a*/ 	.short	(.L_17 - .L_16)
.L_16:
        /*002c*/ 	.word	0x00000000
        /*0030*/ 	.short	0x0006
        /*0032*/ 	.short	0x0030
        /*0034*/ 	.byte	0x00, 0xf4, 0x21, 0x00


	//----- nvinfo : EIATTR_KPARAM_INFO
	.align		4
.L_17:
        /*0038*/ 	.byte	0x04, 0x17
        /*003a*/ 	.short	(.L_19 - .L_18)
.L_18:
        /*003c*/ 	.word	0x00000000
        /*0040*/ 	.short	0x0005
        /*0042*/ 	.short	0x0028
        /*0044*/ 	.byte	0x00, 0xf4, 0x21, 0x00


	//----- nvinfo : EIATTR_KPARAM_INFO
	.align		4
.L_19:
        /*0048*/ 	.byte	0x04, 0x17
        /*004a*/ 	.short	(.L_21 - .L_20)
.L_20:
        /*004c*/ 	.word	0x00000000
        /*0050*/ 	.short	0x0004
        /*0052*/ 	.short	0x0020
        /*0054*/ 	.byte	0x00, 0xf4, 0x21, 0x00


	//----- nvinfo : EIATTR_KPARAM_INFO
	.align		4
.L_21:
        /*0058*/ 	.byte	0x04, 0x17
        /*005a*/ 	.short	(.L_23 - .L_22)
.L_22:
        /*005c*/ 	.word	0x00000000
        /*0060*/ 	.short	0x0003
        /*0062*/ 	.short	0x0018
        /*0064*/ 	.byte	0x00, 0xf4, 0x21, 0x00


	//----- nvinfo : EIATTR_KPARAM_INFO
	.align		4
.L_23:
        /*0068*/ 	.byte	0x04, 0x17
        /*006a*/ 	.short	(.L_25 - .L_24)
.L_24:
        /*006c*/ 	.word	0x00000000
        /*0070*/ 	.short	0x0002
        /*0072*/ 	.short	0x0010
        /*0074*/ 	.byte	0x00, 0xf4, 0x21, 0x00


	//----- nvinfo : EIATTR_KPARAM_INFO
	.align		4
.L_25:
        /*0078*/ 	.byte	0x04, 0x17
        /*007a*/ 	.short	(.L_27 - .L_26)
.L_26:
        /*007c*/ 	.word	0x00000000
        /*0080*/ 	.short	0x0001
        /*0082*/ 	.short	0x0008
        /*0084*/ 	.byte	0x00, 0xf4, 0x21, 0x00


	//----- nvinfo : EIATTR_KPARAM_INFO
	.align		4
.L_27:
        /*0088*/ 	.byte	0x04, 0x17
        /*008a*/ 	.short	(.L_29 - .L_28)
.L_28:
        /*008c*/ 	.word	0x00000000
        /*0090*/ 	.short	0x0000
        /*0092*/ 	.short	0x0000
        /*0094*/ 	.byte	0x00, 0xf4, 0x21, 0x00


	//----- nvinfo : EIATTR_SPARSE_MMA_MASK
	.align		4
.L_29:
        /*0098*/ 	.byte	0x03, 0x50
        /*009a*/ 	.short	0x0000


	//----- nvinfo : EIATTR_MAXREG_COUNT
	.align		4
        /*009c*/ 	.byte	0x03, 0x1b
        /*009e*/ 	.short	0x00ff


	//----- nvinfo : EIATTR_EXIT_INSTR_OFFSETS
	.align		4
        /*00a0*/ 	.byte	0x04, 0x1c
        /*00a2*/ 	.short	(.L_31 - .L_30)


	//   ....[0]....
.L_30:
        /*00a4*/ 	.word	0x00000510


	//   ....[1]....
        /*00a8*/ 	.word	0x00000530


	//----- nvinfo : EIATTR_REQNTID
	.align		4
.L_31:
        /*00ac*/ 	.byte	0x04, 0x10
        /*00ae*/ 	.short	(.L_33 - .L_32)
.L_32:
        /*00b0*/ 	.word	0x00000080
        /*00b4*/ 	.word	0x00000001
        /*00b8*/ 	.word	0x00000001


	//----- nvinfo : EIATTR_CBANK_PARAM_SIZE
	.align		4
.L_33:
        /*00bc*/ 	.byte	0x03, 0x19
        /*00be*/ 	.short	0x0044


	//----- nvinfo : EIATTR_PARAM_CBANK
	.align		4
        /*00c0*/ 	.byte	0x04, 0x0a
        /*00c2*/ 	.short	(.L_35 - .L_34)
	.align		4
.L_34:
        /*00c4*/ 	.word	index@(.nv.constant0.triton_poi_fused__native_batch_norm_legit_no_training_cat_relu_48)
        /*00c8*/ 	.short	0x0210
        /*00ca*/ 	.short	0x0044


	//----- nvinfo : EIATTR_SW_WAR
	.align		4
.L_35:
        /*00cc*/ 	.byte	0x04, 0x36
        /*00ce*/ 	.short	(.L_37 - .L_36)
.L_36:
        /*00d0*/ 	.word	0x00000008
.L_37:


//--------------------- .nv.callgraph             --------------------------
	.section	.nv.callgraph,"",@"SHT_CUDA_CALLGRAPH"
	.align	4
	.sectionentsize	8
	.align		4
        /*0000*/ 	.word	0x00000000
	.align		4
        /*0004*/ 	.word	0xffffffff
	.align		4
        /*0008*/ 	.word	0x00000000
	.align		4
        /*000c*/ 	.word	0xfffffffe
	.align		4
        /*0010*/ 	.word	0x00000000
	.align		4
        /*0014*/ 	.word	0xfffffffd
	.align		4
        /*0018*/ 	.word	0x00000000
	.align		4
        /*001c*/ 	.word	0xfffffffc


//--------------------- .nv.constant4             --------------------------
	.section	.nv.constant4,"a",@progbits
	.align	8
	.align		8
.nv.constant4:
        /*0000*/ 	.dword	_$_str
	.align		8
        /*0008*/ 	.dword	_$_str_$_2


//--------------------- .text.triton_poi_fused__native_batch_norm_legit_no_training_cat_relu_48 --------------------------
	.section	.text.triton_poi_fused__native_batch_norm_legit_no_training_cat_relu_48,"ax",@progbits
	.align	128
        .global         triton_poi_fused__native_batch_norm_legit_no_training_cat_relu_48
        .type           triton_poi_fused__native_batch_norm_legit_no_training_cat_relu_48,@function
        .size           triton_poi_fused__native_batch_norm_legit_no_training_cat_relu_48,(.L_x_1 - triton_poi_fused__native_batch_norm_legit_no_training_cat_relu_48)
        .other          triton_poi_fused__native_batch_norm_legit_no_training_cat_relu_48,@"STO_CUDA_ENTRY STV_DEFAULT"
triton_poi_fused__native_batch_norm_legit_no_training_cat_relu_48:
.text.triton_poi_fused__native_batch_norm_legit_no_training_cat_relu_48:
[----:B------:R-:W0:Y:S01]  /*0000*/  LDC R1, c[0x0][0x28] ;  /* 0x00000a00ff017b82 */ /* 0x000e220000000800 */
[----:B------:R-:W1:Y:S07]  /*0010*/  S2R R2, SR_TID.X ;  /* 0x0000000000027919 */ /* 0x000e6e0000002100 */
[----:B------:R-:W2:Y:S01]  /*0020*/  LDC.64 R14, c[0x0][0x228] ;  /* 0x00008a00ff0e7b82 */ /* 0x000ea20000000a00 */
[----:B------:R-:W-:Y:S01]  /*0030*/  IMAD.MOV.U32 R4, RZ, RZ, RZ ;  /* 0x000000ffff047224 */ /* 0x000fe200078e00ff */
[----:B------:R-:W-:Y:S01]  /*0040*/  ULDC.64 UR4, c[0x0][0x208] ;  /* 0x0000820000047ab9 */ /* 0x000fe20000000a00 */
[----:B------:R-:W3:Y:S01]  /*0050*/  S2R R3, SR_CTAID.X ;  /* 0x0000000000037919 */ /* 0x000ee20000002500 */
[----:B------:R-:W-:-:S04]  /*0060*/  ULDC.64 UR6, c[0x0][0x218] ;  /* 0x0000860000067ab9 */ /* 0x000fc80000000a00 */
[----:B------:R-:W4:Y:S08]  /*0070*/  LDC.64 R12, c[0x0][0x210] ;  /* 0x00008400ff0c7b82 */ /* 0x000f300000000a00 */
[----:B------:R-:W5:Y:S08]  /*0080*/  LDC.64 R10, c[0x0][0x220] ;  /* 0x00008800ff0a7b82 */ /* 0x000f700000000a00 */
[----:B------:R-:W4:Y:S01]  /*0090*/  LDC.64 R8, c[0x0][0x230] ;  /* 0x00008c00ff087b82 */ /* 0x000f220000000a00 */
[----:B-1----:R-:W-:-:S05]  /*00a0*/  LOP3.LUT R2, R2, 0x7f, RZ, 0xc0, !PT ;  /* 0x0000007f02027812 */ /* 0x002fca00078ec0ff */
[----:B---3--:R-:W-:-:S05]  /*00b0*/  IMAD R3, R3, 0x80, R2 ;  /* 0x0000008003037824 */ /* 0x008fca00078e0202 */
[----:B------:R-:W-:Y:S02]  /*00c0*/  SHF.R.S32.HI R2, RZ, 0x1f, R3 ;  /* 0x0000001fff027819 */ /* 0x000fe40000011403 */
[----:B------:R-:W-:Y:S02]  /*00d0*/  ISETP.GE.AND P0, PT, R3, 0x5f80, PT ;  /* 0x00005f800300780c */ /* 0x000fe40003f06270 */
[----:B------:R-:W-:-:S04]  /*00e0*/  LEA.HI R6, R2, R3, RZ, 0x4 ;  /* 0x0000000302067211 */ /* 0x000fc800078f20ff */
[----:B------:R-:W-:-:S05]  /*00f0*/  SHF.R.S32.HI R5, RZ, 0x4, R6 ;  /* 0x00000004ff057819 */ /* 0x000fca0000011406 */
[----:B------:R-:W-:-:S05]  /*0100*/  IMAD.HI R0, R5, -0x5470961d, R4 ;  /* 0xab8f69e305007827 */ /* 0x000fca00078e0204 */
[----:B------:R-:W-:-:S04]  /*0110*/  SHF.R.U32.HI R7, RZ, 0x1f, R0 ;  /* 0x0000001fff077819 */ /* 0x000fc80000011600 */
[----:B------:R-:W-:Y:S01]  /*0120*/  LEA.HI.SX32 R7, R0, R7, 0x18 ;  /* 0x0000000700077211 */ /* 0x000fe200078fc2ff */
[----:B------:R-:W-:-:S04]  /*0130*/  IMAD.MOV.U32 R0, RZ, RZ, RZ ;  /* 0x000000ffff007224 */ /* 0x000fc800078e00ff */
[----:B------:R-:W-:-:S04]  /*0140*/  IMAD R7, R7, -0x17e, R5 ;  /* 0xfffffe8207077824 */ /* 0x000fc800078e0205 */
[----:B--2---:R-:W-:Y:S01]  /*0150*/  IMAD.WIDE R14, R7, 0x4, R14 ;  /* 0x00000004070e7825 */ /* 0x004fe200078e020e */
[----:B------:R-:W-:-:S04]  /*0160*/  HFMA2.MMA R2, -RZ, RZ, 0, 0 ;  /* 0x00000000ff027435 */ /* 0x000fc800000001ff */
[----:B------:R1:W2:Y:S01]  /*0170*/  @!P0 LDG.E.EL R0, desc[UR4][R14.64] ;  /* 0x000000040e008981 */ /* 0x0002a2000c2e1900 */
[C---:B------:R-:W-:Y:S02]  /*0180*/  ISETP.GE.AND P1, PT, R7.reuse, 0x172, PT ;  /* 0x000001720700780c */ /* 0x040fe40003f26270 */
[----:B------:R-:W-:Y:S02]  /*0190*/  ISETP.GT.AND P3, PT, R7, 0x171, !P0 ;  /* 0x000001710700780c */ /* 0x000fe40004764270 */
[C---:B------:R-:W-:Y:S01]  /*01a0*/  ISETP.LT.AND P2, PT, R3.reuse, 0x5f80, !P1 ;  /* 0x00005f800300780c */ /* 0x040fe20004f41270 */
[----:B------:R-:W-:-:S04]  /*01b0*/  IMAD.HI R2, R3, -0x5470961d, R2 ;  /* 0xab8f69e303027827 */ /* 0x000fc800078e0202 */
[----:B-1----:R-:W-:Y:S01]  /*01c0*/  IMAD.SHL.U32 R15, R7, 0x10, RZ ;  /* 0x00000010070f7824 */ /* 0x002fe200078e00ff */
[----:B------:R-:W-:-:S04]  /*01d0*/  SHF.R.U32.HI R5, RZ, 0x1f, R2 ;  /* 0x0000001fff057819 */ /* 0x000fc80000011602 */
[----:B------:R-:W-:Y:S02]  /*01e0*/  LEA.HI.SX32 R17, R2, R5, 0x14 ;  /* 0x0000000502117211 */ /* 0x000fe400078fa2ff */
[----:B------:R-:W-:Y:S01]  /*01f0*/  LOP3.LUT R2, R6, 0xfffffff0, RZ, 0xc0, !PT ;  /* 0xfffffff006027812 */ /* 0x000fe200078ec0ff */
[----:B------:R-:W1:Y:S02]  /*0200*/  LDC.64 R4, c[0x0][0x238] ;  /* 0x00008e00ff047b82 */ /* 0x000e640000000a00 */
[----:B------:R-:W-:Y:S02]  /*0210*/  IMAD R14, R17, 0xc0, RZ ;  /* 0x000000c0110e7824 */ /* 0x000fe400078e02ff */
[----:B------:R-:W-:Y:S02]  /*0220*/  IMAD.IADD R2, R3, 0x1, -R2 ;  /* 0x0000000103027824 */ /* 0x000fe400078e0a02 */
[----:B------:R-:W-:-:S03]  /*0230*/  IMAD R6, R17, -0x17e0, R3 ;  /* 0xffffe82011067824 */ /* 0x000fc600078e0203 */
[----:B------:R-:W-:Y:S01]  /*0240*/  SHF.R.S32.HI R16, RZ, 0x1f, R2 ;  /* 0x0000001fff107819 */ /* 0x000fe20000011402 */
[----:B------:R-:W-:Y:S01]  /*0250*/  IMAD R17, R17, 0x1720, R6 ;  /* 0x0000172011117824 */ /* 0x000fe200078e0206 */
[--C-:B------:R-:W-:Y:S02]  /*0260*/  IADD3 R2, P4, P5, R15, R2, R14.reuse ;  /* 0x000000020f027210 */ /* 0x100fe40007d9e00e */
[----:B------:R-:W-:Y:S02]  /*0270*/  SHF.R.S32.HI R14, RZ, 0x1f, R14 ;  /* 0x0000001fff0e7819 */ /* 0x000fe4000001140e */
[----:B------:R-:W-:Y:S02]  /*0280*/  SHF.R.S32.HI R15, RZ, 0x1f, R15 ;  /* 0x0000001fff0f7819 */ /* 0x000fe4000001140f */
[----:B------:R-:W-:Y:S02]  /*0290*/  MOV R6, RZ ;  /* 0x000000ff00067202 */ /* 0x000fe40000000f00 */
[----:B------:R-:W-:Y:S01]  /*02a0*/  IADD3.X R15, R15, R16, R14, P4, P5 ;  /* 0x000000100f0f7210 */ /* 0x000fe200027ea40e */
[----:B----4-:R-:W-:Y:S01]  /*02b0*/  IMAD.WIDE R16, R17, 0x4, R12 ;  /* 0x0000000411107825 */ /* 0x010fe200078e020c */
[----:B------:R-:W-:-:S04]  /*02c0*/  LEA R18, P4, R2, UR6, 0x2 ;  /* 0x0000000602127c11 */ /* 0x000fc8000f8810ff */
[----:B------:R-:W-:Y:S01]  /*02d0*/  LEA.HI.X R19, R2, UR7, R15, 0x2, P4 ;  /* 0x0000000702137c11 */ /* 0x000fe2000a0f140f */
[----:B------:R-:W-:Y:S01]  /*02e0*/  IMAD.MOV.U32 R2, RZ, RZ, RZ ;  /* 0x000000ffff027224 */ /* 0x000fe200078e00ff */
[----:B------:R-:W3:Y:S01]  /*02f0*/  @P2 LDG.E R6, desc[UR4][R16.64] ;  /* 0x0000000410062981 */ /* 0x000ee2000c1e1900 */
[----:B------:R-:W-:Y:S02]  /*0300*/  IMAD.MOV.U32 R12, RZ, RZ, RZ ;  /* 0x000000ffff0c7224 */ /* 0x000fe400078e00ff */
[C---:B-----5:R-:W-:Y:S02]  /*0310*/  IMAD.WIDE R10, R7.reuse, 0x4, R10 ;  /* 0x00000004070a7825 */ /* 0x060fe400078e020a */
[----:B------:R-:W4:Y:S02]  /*0320*/  @P3 LDG.E R2, desc[UR4][R18.64+-0x5c80] ;  /* 0xffa3800412023981 */ /* 0x000f24000c1e1900 */
[C---:B0-----:R-:W-:Y:S02]  /*0330*/  IMAD.WIDE R14, R7.reuse, 0x4, R8 ;  /* 0x00000004070e7825 */ /* 0x041fe400078e0208 */
[----:B------:R0:W5:Y:S01]  /*0340*/  @!P0 LDG.E.EL R12, desc[UR4][R10.64] ;  /* 0x000000040a0c8981 */ /* 0x000162000c2e1900 */
[----:B------:R-:W0:Y:S01]  /*0350*/  LDC.64 R8, c[0x0][0x240] ;  /* 0x00009000ff087b82 */ /* 0x000e220000000a00 */
[----:B-1----:R-:W-:Y:S01]  /*0360*/  IMAD.WIDE R4, R7, 0x4, R4 ;  /* 0x0000000407047825 */ /* 0x002fe200078e0204 */
[----:B------:R-:W-:-:S03]  /*0370*/  HFMA2.MMA R7, -RZ, RZ, 0, 0 ;  /* 0x00000000ff077435 */ /* 0x000fc600000001ff */
[----:B------:R-:W-:-:S06]  /*0380*/  IMAD.MOV.U32 R20, RZ, RZ, RZ ;  /* 0x000000ffff147224 */ /* 0x000fcc00078e00ff */
[----:B------:R1:W5:Y:S04]  /*0390*/  @!P0 LDG.E.EL R20, desc[UR4][R4.64] ;  /* 0x0000000404148981 */ /* 0x000368000c2e1900 */
[----:B------:R0:W5:Y:S02]  /*03a0*/  @!P0 LDG.E.EL R7, desc[UR4][R14.64] ;  /* 0x000000040e078981 */ /* 0x000164000c2e1900 */
[----:B0-----:R-:W-:Y:S01]  /*03b0*/  MOV R10, 0x3e800000 ;  /* 0x3e800000000a7802 */ /* 0x001fe20000000f00 */
[----:B-1----:R-:W0:Y:S01]  /*03c0*/  LDC.64 R4, c[0x0][0x248] ;  /* 0x00009200ff047b82 */ /* 0x002e220000000a00 */
[----:B------:R-:W-:-:S04]  /*03d0*/  IMAD.WIDE R8, R3, 0x4, R8 ;  /* 0x0000000403087825 */ /* 0x000fc800078e0208 */
[----:B0-----:R-:W-:-:S04]  /*03e0*/  IMAD.WIDE R4, R3, 0x4, R4 ;  /* 0x0000000403047825 */ /* 0x001fc800078e0204 */
[----:B--2---:R-:W-:-:S04]  /*03f0*/  FADD R0, R0, 9.9999997473787516356e-06 ;  /* 0x3727c5ac00007421 */ /* 0x004fc80000000000 */
[----:B------:R-:W0:Y:S02]  /*0400*/  MUFU.SQRT R13, R0 ;  /* 0x00000000000d7308 */ /* 0x000e240000002000 */
[C---:B0-----:R-:W-:Y:S02]  /*0410*/  FSETP.GT.AND P4, PT, R13.reuse, 8.50705917302346158658e+37, PT ;  /* 0x7e8000000d00780b */ /* 0x041fe40003f84000 */
[----:B------:R-:W-:-:S11]  /*0420*/  FSETP.GEU.AND P5, PT, R13, 1.175494350822287508e-38, PT ;  /* 0x008000000d00780b */ /* 0x000fd60003fae000 */
[----:B------:R-:W-:-:S04]  /*0430*/  @P4 FMUL R13, R13, 0.25 ;  /* 0x3e8000000d0d4820 */ /* 0x000fc80000400000 */
[----:B------:R-:W-:-:S06]  /*0440*/  @!P5 FMUL R13, R13, 16777216 ;  /* 0x4b8000000d0dd820 */ /* 0x000fcc0000400000 */
[----:B------:R-:W0:Y:S01]  /*0450*/  MUFU.RCP R13, R13 ;  /* 0x0000000d000d7308 */ /* 0x000e220000001000 */
[----:B---3--:R-:W-:Y:S02]  /*0460*/  SEL R11, R6, RZ, P2 ;  /* 0x000000ff060b7207 */ /* 0x008fe40001000000 */
[----:B------:R-:W-:Y:S02]  /*0470*/  FSEL R6, R10, 1, P4 ;  /* 0x3f8000000a067808 */ /* 0x000fe40002000000 */
[----:B----4-:R-:W-:-:S03]  /*0480*/  @P1 SEL R11, R2, RZ, P3 ;  /* 0x000000ff020b1207 */ /* 0x010fc60001800000 */
[----:B------:R-:W-:Y:S02]  /*0490*/  @!P5 FMUL R6, R6, 16777216 ;  /* 0x4b8000000606d820 */ /* 0x000fe40000400000 */
[----:B-----5:R-:W-:Y:S02]  /*04a0*/  FADD R12, R11, -R12 ;  /* 0x8000000c0b0c7221 */ /* 0x020fe40000000000 */
[----:B0-----:R-:W-:-:S04]  /*04b0*/  FMUL R15, R13, R6 ;  /* 0x000000060d0f7220 */ /* 0x001fc80000400000 */
[----:B------:R-:W-:Y:S01]  /*04c0*/  FMUL R15, R12, R15 ;  /* 0x0000000f0c0f7220 */ /* 0x000fe20000400000 */
[----:B------:R0:W-:Y:S03]  /*04d0*/  @!P0 STG.E desc[UR4][R8.64], R11 ;  /* 0x0000000b08008986 */ /* 0x0001e6000c101904 */
[----:B------:R-:W-:-:S05]  /*04e0*/  FFMA R7, R15, R7, R20 ;  /* 0x000000070f077223 */ /* 0x000fca0000000014 */
[----:B------:R-:W-:-:S04]  /*04f0*/  FSETP.GEU.AND P1, PT, R7, RZ, PT ;  /* 0x000000ff0700720b */ /* 0x000fc80003f2e000 */
[----:B------:R-:W-:Y:S01]  /*0500*/  FSEL R7, R7, RZ, P1 ;  /* 0x000000ff07077208 */ /* 0x000fe20000800000 */
[----:B0-----:R-:W-:Y:S08]  /*0510*/  @P0 EXIT ;  /* 0x000000000000094d */ /* 0x001ff00003800000 */
[----:B------:R-:W-:Y:S01]  /*0520*/  STG.E desc[UR4][R4.64], R7 ;  /* 0x0000000704007986 */ /* 0x000fe2000c101904 */
[----:B------:R-:W-:Y:S05]  /*0530*/  EXIT ;  /* 0x000000000000794d */ /* 0x000fea0003800000 */
.L_x_0:
[----:B------:R-:W-:-:S00]  /*0540*/  BRA `(.L_x_0) ;  /* 0xfffffffc00fc7947 */ /* 0x000fc0000383ffff */
[----:B------:R-:W-:-:S00]  /*0550*/  NOP ;  /* 0x0000000000007918 */ /* 0x000fc00000000000 */
        /* <DEDUP_REMOVED lines=10> */
.L_x_1:


//--------------------- .nv.global.init           --------------------------
	.section	.nv.global.init,"aw",@progbits
.nv.global.init:
	.type		_$_str,@object
	.size		_$_str,(_$_str_$_2 - _$_str)
_$_str:
        /*0000*/ 	.byte	0x5f, 0x5f, 0x43, 0x55, 0x44, 0x41, 0x5f, 0x46, 0x54, 0x5a, 0x00
	.type		_$_str_$_2,@object
	.size		_$_str_$_2,(.L_1 - _$_str_$_2)
_$_str_$_2:
        /*000b*/ 	.byte	0x5f, 0x5f, 0x43, 0x55, 0x44, 0x41, 0x5f, 0x50, 0x52, 0x45, 0x43, 0x5f, 0x53, 0x51, 0x52, 0x54
        /*001b*/ 	.byte	0x00
.L_1:


//--------------------- .nv.constant0.triton_poi_fused__native_batch_norm_legit_no_training_cat_relu_48 --------------------------
	.section	.nv.constant0.triton_poi_fused__native_batch_norm_legit_no_training_cat_relu_48,"a",@progbits
	.sectionflags	@""
	.align	4
.nv.constant0.triton_poi_fused__native_batch_norm_legit_no_training_cat_relu_48:
	.zero		596
